//
// Generated by NVIDIA NVVM Compiler
//
// Compiler Build ID: CL-36424714
// Cuda compilation tools, release 13.0, V13.0.88
// Based on NVVM 20.0.0
//

.version 9.0
.target sm_100
.address_size 64

	// .globl	_Z13firstParallelv
.extern .func  (.param .b32 func_retval0) vprintf
(
	.param .b64 vprintf_param_0,
	.param .b64 vprintf_param_1
)
;
.global .align 1 .b8 $str[27] = {80, 97, 114, 97, 108, 108, 101, 108, 32, 116, 104, 114, 101, 97, 100, 32, 114, 101, 112, 111, 114, 116, 105, 110, 103, 10};

.visible .entry _Z13firstParallelv()
{
	.reg .b32 	%r<3>;
	.reg .b64 	%rd<3>;

	mov.u64 	%rd1, $str;
	cvta.global.u64 	%rd2, %rd1;
	{ // callseq 0, 0
	.param .b64 param0;
	st.param.b64 	[param0], %rd2;
	.param .b64 param1;
	st.param.b64 	[param1], 0;
	.param .b32 retval0;
	call.uni (retval0), 
	vprintf, 
	(
	param0, 
	param1
	);
	ld.param.b32 	%r1, [retval0];
	} // callseq 0
	ret;

}


// ===== COMPILED SASS (sm_100) =====

	.target	sm_100

	.elftype	@"ET_EXEC"


//--------------------- .note.nv.tkinfo           --------------------------
	.section	.note.nv.tkinfo,"",@"SHT_NOTE"
	.sectionflags	@"SHF_NOTE_NV_TKINFO"
	.tkinfo
        /*0018*/ 	.word	0x00000002
        /*0030*/ 	.string	""
        /*0030*/ 	.string	"ptxas"
        /*0030*/ 	.string	"Cuda compilation tools, release 13.0, V13.0.88"
        /*0030*/ 	.string	"Build cuda_13.0.r13.0/compiler.36424714_0"
        /*0030*/ 	.string	"-arch sm_100 -m 64 "



//--------------------- .note.nv.cuinfo           --------------------------
	.section	.note.nv.cuinfo,"",@"SHT_NOTE"
	.sectionflags	@"SHF_NOTE_NV_CUINFO"
        /*0018*/ 	.short	0x0002
        /*001a*/ 	.short	0x0064
        /*001c*/ 	.short	0x0082
	.zero		2


//--------------------- .nv.info                  --------------------------
	.section	.nv.info,"",@"SHT_CUDA_INFO"
	.align	4


	//----- nvinfo : EIATTR_REGCOUNT
	.align		4
        /*0000*/ 	.byte	0x04, 0x2f
        /*0002*/ 	.short	(.L_2 - .L_1)
	.align		4
.L_1:
        /*0004*/ 	.word	index@(_Z13firstParallelv)
        /*0008*/ 	.word	0x00000018


	//----- nvinfo : EIATTR_FRAME_SIZE
	.align		4
.L_2:
        /*000c*/ 	.byte	0x04, 0x11
        /*000e*/ 	.short	(.L_4 - .L_3)
	.align		4
.L_3:
        /*0010*/ 	.word	index@(_Z13firstParallelv)
        /*0014*/ 	.word	0x00000000


	//----- nvinfo : EIATTR_MIN_STACK_SIZE
	.align		4
.L_4:
        /*0018*/ 	.byte	0x04, 0x12
        /*001a*/ 	.short	(.L_6 - .L_5)
	.align		4
.L_5:
        /*001c*/ 	.word	index@(_Z13firstParallelv)
        /*0020*/ 	.word	0x00000000
.L_6:


//--------------------- .nv.compat                --------------------------
	.section	.nv.compat,"",@"SHT_CUDA_COMPAT_INFO"
	.align	4
        /*0000*/ 	.byte	0x02, 0x09, 0x00, 0x00, 0x02, 0x02, 0x01, 0x00, 0x02, 0x05, 0x05, 0x00, 0x03, 0x07, 0x01, 0x01
        /*0010*/ 	.byte	0x02, 0x03, 0x00, 0x00, 0x02, 0x06, 0x01, 0x00, 0x04, 0x0b, 0x08, 0x00, 0x09, 0x00, 0x00, 0x00
        /*0020*/ 	.byte	0x00, 0x00, 0x00, 0x00


//--------------------- .nv.info._Z13firstParallelv --------------------------
	.section	.nv.info._Z13firstParallelv,"",@"SHT_CUDA_INFO"
	.sectionflags	@""
	.align	4


	//----- nvinfo : EIATTR_CUDA_API_VERSION
	.align		4
        /*0000*/ 	.byte	0x04, 0x37
        /*0002*/ 	.short	(.L_8 - .L_7)
.L_7:
        /*0004*/ 	.word	0x00000082


	//----- nvinfo : EIATTR_SPARSE_MMA_MASK
	.align		4
.L_8:
        /*0008*/ 	.byte	0x03, 0x50
        /*000a*/ 	.short	0x0000


	//----- nvinfo : EIATTR_MAXREG_COUNT
	.align		4
        /*000c*/ 	.byte	0x03, 0x1b
        /*000e*/ 	.short	0x00ff


	//----- nvinfo : EIATTR_EXTERNS
	.align		4
        /*0010*/ 	.byte	0x04, 0x0f
        /*0012*/ 	.short	(.L_10 - .L_9)


	//   ....[0]....
	.align		4
.L_9:
        /*0014*/ 	.word	index@(vprintf)


	//----- nvinfo : EIATTR_MERCURY_ISA_VERSION
	.align		4
.L_10:
        /*0018*/ 	.byte	0x03, 0x5f
        /*001a*/ 	.short	0x0101


	//----- nvinfo : EIATTR_VRC_CTA_INIT_COUNT
	.align		4
        /*001c*/ 	.byte	0x02, 0x4a
	.zero		1
	.zero		1


	//----- nvinfo : EIATTR_SYSCALL_OFFSETS
	.align		4
        /*0020*/ 	.byte	0x04, 0x46
        /*0022*/ 	.short	(.L_12 - .L_11)


	//   ....[0]....
.L_11:
        /*0024*/ 	.word	0x00000080


	//----- nvinfo : EIATTR_EXIT_INSTR_OFFSETS
	.align		4
.L_12:
        /*0028*/ 	.byte	0x04, 0x1c
        /*002a*/ 	.short	(.L_14 - .L_13)


	//   ....[0]....
.L_13:
        /*002c*/ 	.word	0x00000090


	//----- nvinfo : EIATTR_SW_WAR
	.align		4
.L_14:
        /*0030*/ 	.byte	0x04, 0x36
        /*0032*/ 	.short	(.L_16 - .L_15)
.L_15:
        /*0034*/ 	.word	0x00000008
.L_16:


//--------------------- .nv.callgraph             --------------------------
	.section	.nv.callgraph,"",@"SHT_CUDA_CALLGRAPH"
	.align	4
	.sectionentsize	8
	.align		4
        /*0000*/ 	.word	0x00000000
	.align		4
        /*0004*/ 	.word	0xffffffff
	.align		4
        /*0008*/ 	.word	index@(_Z13firstParallelv)
	.align		4
        /*000c*/ 	.word	index@(vprintf)
	.align		4
        /*0010*/ 	.word	0x00000000
	.align		4
        /*0014*/ 	.word	0xfffffffe
	.align		4
        /*0018*/ 	.word	0x00000000
	.align		4
        /*001c*/ 	.word	0xfffffffd
	.align		4
        /*0020*/ 	.word	0x00000000
	.align		4
        /*0024*/ 	.word	0xfffffffc


//--------------------- .nv.constant4             --------------------------
	.section	.nv.constant4,"a",@progbits
	.align	8
	.align		8
.nv.constant4:
        /*0000*/ 	.dword	vprintf
	.align		8
        /*0008*/ 	.dword	$str


//--------------------- .text._Z13firstParallelv  --------------------------
	.section	.text._Z13firstParallelv,"ax",@progbits
	.align	128
        .global         _Z13firstParallelv
        .type           _Z13firstParallelv,@function
        .size           _Z13firstParallelv,(.L_x_2 - _Z13firstParallelv)
        .other          _Z13firstParallelv,@"STO_CUDA_ENTRY STV_DEFAULT"
_Z13firstParallelv:
.text._Z13firstParallelv:
[----:B------:R-:W0:Y:S01]  /*0000*/  LDC R1, c[0x0][0x37c] ;  /* 0x0000df00ff017b82 */ /* 0x000e220000000800 */
[----:B------:R-:W-:Y:S01]  /*0010*/  MOV R0, 0x0 ;  /* 0x0000000000007802 */ /* 0x000fe20000000f00 */
[----:B------:R-:W1:Y:S01]  /*0020*/  LDCU.64 UR4, c[0x4][0x8] ;  /* 0x01000100ff0477ac */ /* 0x000e620008000a00 */
[----:B------:R-:W-:-:S05]  /*0030*/  CS2R R6, SRZ ;  /* 0x0000000000067805 */ /* 0x000fca000001ff00 */
[----:B------:R2:W3:Y:S01]  /*0040*/  LDC.64 R2, c[0x4][R0] ;  /* 0x0100000000027b82 */ /* 0x0004e20000000a00 */
[----:B-1----:R-:W-:Y:S02]  /*0050*/  IMAD.U32 R4, RZ, RZ, UR4 ;  /* 0x00000004ff047e24 */ /* 0x002fe4000f8e00ff */
[----:B--2---:R-:W-:-:S07]  /*0060*/  IMAD.U32 R5, RZ, RZ, UR5 ;  /* 0x00000005ff057e24 */ /* 0x004fce000f8e00ff */
[----:B------:R-:W-:-:S07]  /*0070*/  LEPC R20, `(.L_x_0) ;  /* 0x000000001014794e */ /* 0x000fce0000000000 */
[----:B0--3--:R-:W-:Y:S05]  /*0080*/  CALL.ABS.NOINC R2 ;  /* 0x0000000002007343 */ /* 0x009fea0003c00000 */
.L_x_0:
[----:B------:R-:W-:Y:S05]  /*0090*/  EXIT ;  /* 0x000000000000794d */ /* 0x000fea0003800000 */
.L_x_1:
[----:B------:R-:W-:-:S00]  /*00a0*/  BRA `(.L_x_1) ;  /* 0xfffffffc00fc7947 */ /* 0x000fc0000383ffff */
[----:B------:R-:W-:-:S00]  /*00b0*/  NOP ;  /* 0x0000000000007918 */ /* 0x000fc00000000000 */
        /* <DEDUP_REMOVED lines=12> */
.L_x_2:


//--------------------- .nv.global.init           --------------------------
	.section	.nv.global.init,"aw",@progbits
.nv.global.init:
	.type		$str,@object
	.size		$str,(.L_0 - $str)
$str:
        /*0000*/ 	.byte	0x50, 0x61, 0x72, 0x61, 0x6c, 0x6c, 0x65, 0x6c, 0x20, 0x74, 0x68, 0x72, 0x65, 0x61, 0x64, 0x20
        /*0010*/ 	.byte	0x72, 0x65, 0x70, 0x6f, 0x72, 0x74, 0x69, 0x6e, 0x67, 0x0a, 0x00
.L_0:


//--------------------- .nv.shared.reserved.0     --------------------------
	.section	.nv.shared.reserved.0,"aw",@nobits
	.weak		__nv_reservedSMEM_offset_0_alias
	.size		__nv_reservedSMEM_offset_0_alias, 0, 64
	.other		__nv_reservedSMEM_offset_0_alias,@"STO_CUDA_RESERVED_SHARED STV_DEFAULT"
__nv_reservedSMEM_offset_0_alias:
	.zero		0
	.zero		64


//--------------------- .nv.constant0._Z13firstParallelv --------------------------
	.section	.nv.constant0._Z13firstParallelv,"a",@progbits
	.sectionflags	@""
	.align	4
.nv.constant0._Z13firstParallelv:
	.zero		896


//--------------------- SYMBOLS --------------------------

	.type		.nv.reservedSmem.offset0,@object
	.size		.nv.reservedSmem.offset0,0x4
	.type		vprintf,@function
